//
// Generated by NVIDIA NVVM Compiler
//
// Compiler Build ID: CL-36424714
// Cuda compilation tools, release 13.0, V13.0.88
// Based on NVVM 20.0.0
//

.version 9.0
.target sm_100
.address_size 64

	// .globl	_Z5hellov
.extern .func  (.param .b32 func_retval0) vprintf
(
	.param .b64 vprintf_param_0,
	.param .b64 vprintf_param_1
)
;
.global .align 1 .b8 $str[4] = {102, 111, 111};
.global .align 1 .b8 $str$1[7] = {104, 101, 108, 108, 111, 50};
.global .align 1 .b8 $str$2[8] = {62, 52, 48, 48, 44, 32, 10};

.visible .entry _Z5hellov()
{
	.reg .b32 	%r<3>;
	.reg .b64 	%rd<3>;

	mov.u64 	%rd1, $str;
	cvta.global.u64 	%rd2, %rd1;
	{ // callseq 0, 0
	.param .b64 param0;
	st.param.b64 	[param0], %rd2;
	.param .b64 param1;
	st.param.b64 	[param1], 0;
	.param .b32 retval0;
	call.uni (retval0), 
	vprintf, 
	(
	param0, 
	param1
	);
	ld.param.b32 	%r1, [retval0];
	} // callseq 0
	ret;

}
	// .globl	_Z6hello4v
.visible .entry _Z6hello4v()
{
	.reg .b32 	%r<3>;
	.reg .b64 	%rd<3>;

	mov.u64 	%rd1, $str$1;
	cvta.global.u64 	%rd2, %rd1;
	{ // callseq 1, 0
	.param .b64 param0;
	st.param.b64 	[param0], %rd2;
	.param .b64 param1;
	st.param.b64 	[param1], 0;
	.param .b32 retval0;
	call.uni (retval0), 
	vprintf, 
	(
	param0, 
	param1
	);
	ld.param.b32 	%r1, [retval0];
	} // callseq 1
	ret;

}
	// .globl	_Z6hello5v
.visible .entry _Z6hello5v()
{
	.reg .b32 	%r<3>;
	.reg .b64 	%rd<3>;

	mov.u64 	%rd1, $str$1;
	cvta.global.u64 	%rd2, %rd1;
	{ // callseq 2, 0
	.param .b64 param0;
	st.param.b64 	[param0], %rd2;
	.param .b64 param1;
	st.param.b64 	[param1], 0;
	.param .b32 retval0;
	call.uni (retval0), 
	vprintf, 
	(
	param0, 
	param1
	);
	ld.param.b32 	%r1, [retval0];
	} // callseq 2
	ret;

}
	// .globl	_Z6hello6v
.visible .entry _Z6hello6v()
{
	.reg .b32 	%r<3>;
	.reg .b64 	%rd<3>;

	mov.u64 	%rd1, $str$1;
	cvta.global.u64 	%rd2, %rd1;
	{ // callseq 3, 0
	.param .b64 param0;
	st.param.b64 	[param0], %rd2;
	.param .b64 param1;
	st.param.b64 	[param1], 0;
	.param .b32 retval0;
	call.uni (retval0), 
	vprintf, 
	(
	param0, 
	param1
	);
	ld.param.b32 	%r1, [retval0];
	} // callseq 3
	ret;

}
	// .globl	_Z6hello7v
.visible .entry _Z6hello7v()
{
	.reg .b32 	%r<3>;
	.reg .b64 	%rd<3>;

	mov.u64 	%rd1, $str$1;
	cvta.global.u64 	%rd2, %rd1;
	{ // callseq 4, 0
	.param .b64 param0;
	st.param.b64 	[param0], %rd2;
	.param .b64 param1;
	st.param.b64 	[param1], 0;
	.param .b32 retval0;
	call.uni (retval0), 
	vprintf, 
	(
	param0, 
	param1
	);
	ld.param.b32 	%r1, [retval0];
	} // callseq 4
	ret;

}
	// .globl	_Z4testv
.visible .entry _Z4testv()
{
	.reg .b32 	%r<3>;
	.reg .b64 	%rd<3>;

	mov.u64 	%rd1, $str$2;
	cvta.global.u64 	%rd2, %rd1;
	{ // callseq 5, 0
	.param .b64 param0;
	st.param.b64 	[param0], %rd2;
	.param .b64 param1;
	st.param.b64 	[param1], 0;
	.param .b32 retval0;
	call.uni (retval0), 
	vprintf, 
	(
	param0, 
	param1
	);
	ld.param.b32 	%r1, [retval0];
	} // callseq 5
	ret;

}


// ===== COMPILED SASS (sm_100) =====

	.target	sm_100

	.elftype	@"ET_EXEC"


//--------------------- .note.nv.tkinfo           --------------------------
	.section	.note.nv.tkinfo,"",@"SHT_NOTE"
	.sectionflags	@"SHF_NOTE_NV_TKINFO"
	.tkinfo
        /*0018*/ 	.word	0x00000002
        /*0030*/ 	.string	""
        /*0030*/ 	.string	"ptxas"
        /*0030*/ 	.string	"Cuda compilation tools, release 13.0, V13.0.88"
        /*0030*/ 	.string	"Build cuda_13.0.r13.0/compiler.36424714_0"
        /*0030*/ 	.string	"-arch sm_100 -m 64 "



//--------------------- .note.nv.cuinfo           --------------------------
	.section	.note.nv.cuinfo,"",@"SHT_NOTE"
	.sectionflags	@"SHF_NOTE_NV_CUINFO"
        /*0018*/ 	.short	0x0002
        /*001a*/ 	.short	0x0064
        /*001c*/ 	.short	0x0082
	.zero		2


//--------------------- .nv.info                  --------------------------
	.section	.nv.info,"",@"SHT_CUDA_INFO"
	.align	4


	//----- nvinfo : EIATTR_REGCOUNT
	.align		4
        /*0000*/ 	.byte	0x04, 0x2f
        /*0002*/ 	.short	(.L_4 - .L_3)
	.align		4
.L_3:
        /*0004*/ 	.word	index@(_Z5hellov)
        /*0008*/ 	.word	0x00000018


	//----- nvinfo : EIATTR_FRAME_SIZE
	.align		4
.L_4:
        /*000c*/ 	.byte	0x04, 0x11
        /*000e*/ 	.short	(.L_6 - .L_5)
	.align		4
.L_5:
        /*0010*/ 	.word	index@(_Z5hellov)
        /*0014*/ 	.word	0x00000000


	//----- nvinfo : EIATTR_REGCOUNT
	.align		4
.L_6:
        /*0018*/ 	.byte	0x04, 0x2f
        /*001a*/ 	.short	(.L_8 - .L_7)
	.align		4
.L_7:
        /*001c*/ 	.word	index@(_Z6hello4v)
        /*0020*/ 	.word	0x00000018


	//----- nvinfo : EIATTR_FRAME_SIZE
	.align		4
.L_8:
        /*0024*/ 	.byte	0x04, 0x11
        /*0026*/ 	.short	(.L_10 - .L_9)
	.align		4
.L_9:
        /*0028*/ 	.word	index@(_Z6hello4v)
        /*002c*/ 	.word	0x00000000


	//----- nvinfo : EIATTR_REGCOUNT
	.align		4
.L_10:
        /*0030*/ 	.byte	0x04, 0x2f
        /*0032*/ 	.short	(.L_12 - .L_11)
	.align		4
.L_11:
        /*0034*/ 	.word	index@(_Z6hello5v)
        /*0038*/ 	.word	0x00000018


	//----- nvinfo : EIATTR_FRAME_SIZE
	.align		4
.L_12:
        /*003c*/ 	.byte	0x04, 0x11
        /*003e*/ 	.short	(.L_14 - .L_13)
	.align		4
.L_13:
        /*0040*/ 	.word	index@(_Z6hello5v)
        /*0044*/ 	.word	0x00000000


	//----- nvinfo : EIATTR_REGCOUNT
	.align		4
.L_14:
        /*0048*/ 	.byte	0x04, 0x2f
        /*004a*/ 	.short	(.L_16 - .L_15)
	.align		4
.L_15:
        /*004c*/ 	.word	index@(_Z6hello6v)
        /*0050*/ 	.word	0x00000018


	//----- nvinfo : EIATTR_FRAME_SIZE
	.align		4
.L_16:
        /*0054*/ 	.byte	0x04, 0x11
        /*0056*/ 	.short	(.L_18 - .L_17)
	.align		4
.L_17:
        /*0058*/ 	.word	index@(_Z6hello6v)
        /*005c*/ 	.word	0x00000000


	//----- nvinfo : EIATTR_REGCOUNT
	.align		4
.L_18:
        /*0060*/ 	.byte	0x04, 0x2f
        /*0062*/ 	.short	(.L_20 - .L_19)
	.align		4
.L_19:
        /*0064*/ 	.word	index@(_Z6hello7v)
        /*0068*/ 	.word	0x00000018


	//----- nvinfo : EIATTR_FRAME_SIZE
	.align		4
.L_20:
        /*006c*/ 	.byte	0x04, 0x11
        /*006e*/ 	.short	(.L_22 - .L_21)
	.align		4
.L_21:
        /*0070*/ 	.word	index@(_Z6hello7v)
        /*0074*/ 	.word	0x00000000


	//----- nvinfo : EIATTR_REGCOUNT
	.align		4
.L_22:
        /*0078*/ 	.byte	0x04, 0x2f
        /*007a*/ 	.short	(.L_24 - .L_23)
	.align		4
.L_23:
        /*007c*/ 	.word	index@(_Z4testv)
        /*0080*/ 	.word	0x00000018


	//----- nvinfo : EIATTR_FRAME_SIZE
	.align		4
.L_24:
        /*0084*/ 	.byte	0x04, 0x11
        /*0086*/ 	.short	(.L_26 - .L_25)
	.align		4
.L_25:
        /*0088*/ 	.word	index@(_Z4testv)
        /*008c*/ 	.word	0x00000000


	//----- nvinfo : EIATTR_MIN_STACK_SIZE
	.align		4
.L_26:
        /*0090*/ 	.byte	0x04, 0x12
        /*0092*/ 	.short	(.L_28 - .L_27)
	.align		4
.L_27:
        /*0094*/ 	.word	index@(_Z4testv)
        /*0098*/ 	.word	0x00000000


	//----- nvinfo : EIATTR_MIN_STACK_SIZE
	.align		4
.L_28:
        /*009c*/ 	.byte	0x04, 0x12
        /*009e*/ 	.short	(.L_30 - .L_29)
	.align		4
.L_29:
        /*00a0*/ 	.word	index@(_Z6hello7v)
        /*00a4*/ 	.word	0x00000000


	//----- nvinfo : EIATTR_MIN_STACK_SIZE
	.align		4
.L_30:
        /*00a8*/ 	.byte	0x04, 0x12
        /*00aa*/ 	.short	(.L_32 - .L_31)
	.align		4
.L_31:
        /*00ac*/ 	.word	index@(_Z6hello6v)
        /*00b0*/ 	.word	0x00000000


	//----- nvinfo : EIATTR_MIN_STACK_SIZE
	.align		4
.L_32:
        /*00b4*/ 	.byte	0x04, 0x12
        /*00b6*/ 	.short	(.L_34 - .L_33)
	.align		4
.L_33:
        /*00b8*/ 	.word	index@(_Z6hello5v)
        /*00bc*/ 	.word	0x00000000


	//----- nvinfo : EIATTR_MIN_STACK_SIZE
	.align		4
.L_34:
        /*00c0*/ 	.byte	0x04, 0x12
        /*00c2*/ 	.short	(.L_36 - .L_35)
	.align		4
.L_35:
        /*00c4*/ 	.word	index@(_Z6hello4v)
        /*00c8*/ 	.word	0x00000000


	//----- nvinfo : EIATTR_MIN_STACK_SIZE
	.align		4
.L_36:
        /*00cc*/ 	.byte	0x04, 0x12
        /*00ce*/ 	.short	(.L_38 - .L_37)
	.align		4
.L_37:
        /*00d0*/ 	.word	index@(_Z5hellov)
        /*00d4*/ 	.word	0x00000000
.L_38:


//--------------------- .nv.compat                --------------------------
	.section	.nv.compat,"",@"SHT_CUDA_COMPAT_INFO"
	.align	4
        /*0000*/ 	.byte	0x02, 0x09, 0x00, 0x00, 0x02, 0x02, 0x01, 0x00, 0x02, 0x05, 0x05, 0x00, 0x03, 0x07, 0x01, 0x01
        /*0010*/ 	.byte	0x02, 0x03, 0x00, 0x00, 0x02, 0x06, 0x01, 0x00, 0x04, 0x0b, 0x08, 0x00, 0x09, 0x00, 0x00, 0x00
        /*0020*/ 	.byte	0x00, 0x00, 0x00, 0x00


//--------------------- .nv.info._Z4testv         --------------------------
	.section	.nv.info._Z4testv,"",@"SHT_CUDA_INFO"
	.sectionflags	@""
	.align	4


	//----- nvinfo : EIATTR_CUDA_API_VERSION
	.align		4
        /*0000*/ 	.byte	0x04, 0x37
        /*0002*/ 	.short	(.L_40 - .L_39)
.L_39:
        /*0004*/ 	.word	0x00000082


	//----- nvinfo : EIATTR_SPARSE_MMA_MASK
	.align		4
.L_40:
        /*0008*/ 	.byte	0x03, 0x50
        /*000a*/ 	.short	0x0000


	//----- nvinfo : EIATTR_MAXREG_COUNT
	.align		4
        /*000c*/ 	.byte	0x03, 0x1b
        /*000e*/ 	.short	0x00ff


	//----- nvinfo : EIATTR_EXTERNS
	.align		4
        /*0010*/ 	.byte	0x04, 0x0f
        /*0012*/ 	.short	(.L_42 - .L_41)


	//   ....[0]....
	.align		4
.L_41:
        /*0014*/ 	.word	index@(vprintf)


	//----- nvinfo : EIATTR_MERCURY_ISA_VERSION
	.align		4
.L_42:
        /*0018*/ 	.byte	0x03, 0x5f
        /*001a*/ 	.short	0x0101


	//----- nvinfo : EIATTR_VRC_CTA_INIT_COUNT
	.align		4
        /*001c*/ 	.byte	0x02, 0x4a
	.zero		1
	.zero		1


	//----- nvinfo : EIATTR_SYSCALL_OFFSETS
	.align		4
        /*0020*/ 	.byte	0x04, 0x46
        /*0022*/ 	.short	(.L_44 - .L_43)


	//   ....[0]....
.L_43:
        /*0024*/ 	.word	0x00000080


	//----- nvinfo : EIATTR_EXIT_INSTR_OFFSETS
	.align		4
.L_44:
        /*0028*/ 	.byte	0x04, 0x1c
        /*002a*/ 	.short	(.L_46 - .L_45)


	//   ....[0]....
.L_45:
        /*002c*/ 	.word	0x00000090


	//----- nvinfo : EIATTR_SW_WAR
	.align		4
.L_46:
        /*0030*/ 	.byte	0x04, 0x36
        /*0032*/ 	.short	(.L_48 - .L_47)
.L_47:
        /*0034*/ 	.word	0x00000008
.L_48:


//--------------------- .nv.info._Z6hello7v       --------------------------
	.section	.nv.info._Z6hello7v,"",@"SHT_CUDA_INFO"
	.sectionflags	@""
	.align	4


	//----- nvinfo : EIATTR_CUDA_API_VERSION
	.align		4
        /*0000*/ 	.byte	0x04, 0x37
        /*0002*/ 	.short	(.L_50 - .L_49)
.L_49:
        /*0004*/ 	.word	0x00000082


	//----- nvinfo : EIATTR_SPARSE_MMA_MASK
	.align		4
.L_50:
        /*0008*/ 	.byte	0x03, 0x50
        /*000a*/ 	.short	0x0000


	//----- nvinfo : EIATTR_MAXREG_COUNT
	.align		4
        /*000c*/ 	.byte	0x03, 0x1b
        /*000e*/ 	.short	0x00ff


	//----- nvinfo : EIATTR_EXTERNS
	.align		4
        /*0010*/ 	.byte	0x04, 0x0f
        /*0012*/ 	.short	(.L_52 - .L_51)


	//   ....[0]....
	.align		4
.L_51:
        /*0014*/ 	.word	index@(vprintf)


	//----- nvinfo : EIATTR_MERCURY_ISA_VERSION
	.align		4
.L_52:
        /*0018*/ 	.byte	0x03, 0x5f
        /*001a*/ 	.short	0x0101


	//----- nvinfo : EIATTR_VRC_CTA_INIT_COUNT
	.align		4
        /*001c*/ 	.byte	0x02, 0x4a
	.zero		1
	.zero		1


	//----- nvinfo : EIATTR_SYSCALL_OFFSETS
	.align		4
        /*0020*/ 	.byte	0x04, 0x46
        /*0022*/ 	.short	(.L_54 - .L_53)


	//   ....[0]....
.L_53:
        /*0024*/ 	.word	0x00000080


	//----- nvinfo : EIATTR_EXIT_INSTR_OFFSETS
	.align		4
.L_54:
        /*0028*/ 	.byte	0x04, 0x1c
        /*002a*/ 	.short	(.L_56 - .L_55)


	//   ....[0]....
.L_55:
        /*002c*/ 	.word	0x00000090


	//----- nvinfo : EIATTR_SW_WAR
	.align		4
.L_56:
        /*0030*/ 	.byte	0x04, 0x36
        /*0032*/ 	.short	(.L_58 - .L_57)
.L_57:
        /*0034*/ 	.word	0x00000008
.L_58:


//--------------------- .nv.info._Z6hello6v       --------------------------
	.section	.nv.info._Z6hello6v,"",@"SHT_CUDA_INFO"
	.sectionflags	@""
	.align	4


	//----- nvinfo : EIATTR_CUDA_API_VERSION
	.align		4
        /*0000*/ 	.byte	0x04, 0x37
        /*0002*/ 	.short	(.L_60 - .L_59)
.L_59:
        /*0004*/ 	.word	0x00000082


	//----- nvinfo : EIATTR_SPARSE_MMA_MASK
	.align		4
.L_60:
        /*0008*/ 	.byte	0x03, 0x50
        /*000a*/ 	.short	0x0000


	//----- nvinfo : EIATTR_MAXREG_COUNT
	.align		4
        /*000c*/ 	.byte	0x03, 0x1b
        /*000e*/ 	.short	0x00ff


	//----- nvinfo : EIATTR_EXTERNS
	.align		4
        /*0010*/ 	.byte	0x04, 0x0f
        /*0012*/ 	.short	(.L_62 - .L_61)


	//   ....[0]....
	.align		4
.L_61:
        /*0014*/ 	.word	index@(vprintf)


	//----- nvinfo : EIATTR_MERCURY_ISA_VERSION
	.align		4
.L_62:
        /*0018*/ 	.byte	0x03, 0x5f
        /*001a*/ 	.short	0x0101


	//----- nvinfo : EIATTR_VRC_CTA_INIT_COUNT
	.align		4
        /*001c*/ 	.byte	0x02, 0x4a
	.zero		1
	.zero		1


	//----- nvinfo : EIATTR_SYSCALL_OFFSETS
	.align		4
        /*0020*/ 	.byte	0x04, 0x46
        /*0022*/ 	.short	(.L_64 - .L_63)


	//   ....[0]....
.L_63:
        /*0024*/ 	.word	0x00000080


	//----- nvinfo : EIATTR_EXIT_INSTR_OFFSETS
	.align		4
.L_64:
        /*0028*/ 	.byte	0x04, 0x1c
        /*002a*/ 	.short	(.L_66 - .L_65)


	//   ....[0]....
.L_65:
        /*002c*/ 	.word	0x00000090


	//----- nvinfo : EIATTR_SW_WAR
	.align		4
.L_66:
        /*0030*/ 	.byte	0x04, 0x36
        /*0032*/ 	.short	(.L_68 - .L_67)
.L_67:
        /*0034*/ 	.word	0x00000008
.L_68:


//--------------------- .nv.info._Z6hello5v       --------------------------
	.section	.nv.info._Z6hello5v,"",@"SHT_CUDA_INFO"
	.sectionflags	@""
	.align	4


	//----- nvinfo : EIATTR_CUDA_API_VERSION
	.align		4
        /*0000*/ 	.byte	0x04, 0x37
        /*0002*/ 	.short	(.L_70 - .L_69)
.L_69:
        /*0004*/ 	.word	0x00000082


	//----- nvinfo : EIATTR_SPARSE_MMA_MASK
	.align		4
.L_70:
        /*0008*/ 	.byte	0x03, 0x50
        /*000a*/ 	.short	0x0000


	//----- nvinfo : EIATTR_MAXREG_COUNT
	.align		4
        /*000c*/ 	.byte	0x03, 0x1b
        /*000e*/ 	.short	0x00ff


	//----- nvinfo : EIATTR_EXTERNS
	.align		4
        /*0010*/ 	.byte	0x04, 0x0f
        /*0012*/ 	.short	(.L_72 - .L_71)


	//   ....[0]....
	.align		4
.L_71:
        /*0014*/ 	.word	index@(vprintf)


	//----- nvinfo : EIATTR_MERCURY_ISA_VERSION
	.align		4
.L_72:
        /*0018*/ 	.byte	0x03, 0x5f
        /*001a*/ 	.short	0x0101


	//----- nvinfo : EIATTR_VRC_CTA_INIT_COUNT
	.align		4
        /*001c*/ 	.byte	0x02, 0x4a
	.zero		1
	.zero		1


	//----- nvinfo : EIATTR_SYSCALL_OFFSETS
	.align		4
        /*0020*/ 	.byte	0x04, 0x46
        /*0022*/ 	.short	(.L_74 - .L_73)


	//   ....[0]....
.L_73:
        /*0024*/ 	.word	0x00000080


	//----- nvinfo : EIATTR_EXIT_INSTR_OFFSETS
	.align		4
.L_74:
        /*0028*/ 	.byte	0x04, 0x1c
        /*002a*/ 	.short	(.L_76 - .L_75)


	//   ....[0]....
.L_75:
        /*002c*/ 	.word	0x00000090


	//----- nvinfo : EIATTR_SW_WAR
	.align		4
.L_76:
        /*0030*/ 	.byte	0x04, 0x36
        /*0032*/ 	.short	(.L_78 - .L_77)
.L_77:
        /*0034*/ 	.word	0x00000008
.L_78:


//--------------------- .nv.info._Z6hello4v       --------------------------
	.section	.nv.info._Z6hello4v,"",@"SHT_CUDA_INFO"
	.sectionflags	@""
	.align	4


	//----- nvinfo : EIATTR_CUDA_API_VERSION
	.align		4
        /*0000*/ 	.byte	0x04, 0x37
        /*0002*/ 	.short	(.L_80 - .L_79)
.L_79:
        /*0004*/ 	.word	0x00000082


	//----- nvinfo : EIATTR_SPARSE_MMA_MASK
	.align		4
.L_80:
        /*0008*/ 	.byte	0x03, 0x50
        /*000a*/ 	.short	0x0000


	//----- nvinfo : EIATTR_MAXREG_COUNT
	.align		4
        /*000c*/ 	.byte	0x03, 0x1b
        /*000e*/ 	.short	0x00ff


	//----- nvinfo : EIATTR_EXTERNS
	.align		4
        /*0010*/ 	.byte	0x04, 0x0f
        /*0012*/ 	.short	(.L_82 - .L_81)


	//   ....[0]....
	.align		4
.L_81:
        /*0014*/ 	.word	index@(vprintf)


	//----- nvinfo : EIATTR_MERCURY_ISA_VERSION
	.align		4
.L_82:
        /*0018*/ 	.byte	0x03, 0x5f
        /*001a*/ 	.short	0x0101


	//----- nvinfo : EIATTR_VRC_CTA_INIT_COUNT
	.align		4
        /*001c*/ 	.byte	0x02, 0x4a
	.zero		1
	.zero		1


	//----- nvinfo : EIATTR_SYSCALL_OFFSETS
	.align		4
        /*0020*/ 	.byte	0x04, 0x46
        /*0022*/ 	.short	(.L_84 - .L_83)


	//   ....[0]....
.L_83:
        /*0024*/ 	.word	0x00000080


	//----- nvinfo : EIATTR_EXIT_INSTR_OFFSETS
	.align		4
.L_84:
        /*0028*/ 	.byte	0x04, 0x1c
        /*002a*/ 	.short	(.L_86 - .L_85)


	//   ....[0]....
.L_85:
        /*002c*/ 	.word	0x00000090


	//----- nvinfo : EIATTR_SW_WAR
	.align		4
.L_86:
        /*0030*/ 	.byte	0x04, 0x36
        /*0032*/ 	.short	(.L_88 - .L_87)
.L_87:
        /*0034*/ 	.word	0x00000008
.L_88:


//--------------------- .nv.info._Z5hellov        --------------------------
	.section	.nv.info._Z5hellov,"",@"SHT_CUDA_INFO"
	.sectionflags	@""
	.align	4


	//----- nvinfo : EIATTR_CUDA_API_VERSION
	.align		4
        /*0000*/ 	.byte	0x04, 0x37
        /*0002*/ 	.short	(.L_90 - .L_89)
.L_89:
        /*0004*/ 	.word	0x00000082


	//----- nvinfo : EIATTR_SPARSE_MMA_MASK
	.align		4
.L_90:
        /*0008*/ 	.byte	0x03, 0x50
        /*000a*/ 	.short	0x0000


	//----- nvinfo : EIATTR_MAXREG_COUNT
	.align		4
        /*000c*/ 	.byte	0x03, 0x1b
        /*000e*/ 	.short	0x00ff


	//----- nvinfo : EIATTR_EXTERNS
	.align		4
        /*0010*/ 	.byte	0x04, 0x0f
        /*0012*/ 	.short	(.L_92 - .L_91)


	//   ....[0]....
	.align		4
.L_91:
        /*0014*/ 	.word	index@(vprintf)


	//----- nvinfo : EIATTR_MERCURY_ISA_VERSION
	.align		4
.L_92:
        /*0018*/ 	.byte	0x03, 0x5f
        /*001a*/ 	.short	0x0101


	//----- nvinfo : EIATTR_VRC_CTA_INIT_COUNT
	.align		4
        /*001c*/ 	.byte	0x02, 0x4a
	.zero		1
	.zero		1


	//----- nvinfo : EIATTR_SYSCALL_OFFSETS
	.align		4
        /*0020*/ 	.byte	0x04, 0x46
        /*0022*/ 	.short	(.L_94 - .L_93)


	//   ....[0]....
.L_93:
        /*0024*/ 	.word	0x00000080


	//----- nvinfo : EIATTR_EXIT_INSTR_OFFSETS
	.align		4
.L_94:
        /*0028*/ 	.byte	0x04, 0x1c
        /*002a*/ 	.short	(.L_96 - .L_95)


	//   ....[0]....
.L_95:
        /*002c*/ 	.word	0x00000090


	//----- nvinfo : EIATTR_SW_WAR
	.align		4
.L_96:
        /*0030*/ 	.byte	0x04, 0x36
        /*0032*/ 	.short	(.L_98 - .L_97)
.L_97:
        /*0034*/ 	.word	0x00000008
.L_98:


//--------------------- .nv.callgraph             --------------------------
	.section	.nv.callgraph,"",@"SHT_CUDA_CALLGRAPH"
	.align	4
	.sectionentsize	8
	.align		4
        /*0000*/ 	.word	0x00000000
	.align		4
        /*0004*/ 	.word	0xffffffff
	.align		4
        /*0008*/ 	.word	index@(_Z4testv)
	.align		4
        /*000c*/ 	.word	index@(vprintf)
	.align		4
        /*0010*/ 	.word	index@(_Z6hello7v)
	.align		4
        /*0014*/ 	.word	index@(vprintf)
	.align		4
        /*0018*/ 	.word	index@(_Z6hello6v)
	.align		4
        /*001c*/ 	.word	index@(vprintf)
	.align		4
        /*0020*/ 	.word	index@(_Z6hello5v)
	.align		4
        /*0024*/ 	.word	index@(vprintf)
	.align		4
        /*0028*/ 	.word	index@(_Z6hello4v)
	.align		4
        /*002c*/ 	.word	index@(vprintf)
	.align		4
        /*0030*/ 	.word	index@(_Z5hellov)
	.align		4
        /*0034*/ 	.word	index@(vprintf)
	.align		4
        /*0038*/ 	.word	0x00000000
	.align		4
        /*003c*/ 	.word	0xfffffffe
	.align		4
        /*0040*/ 	.word	0x00000000
	.align		4
        /*0044*/ 	.word	0xfffffffd
	.align		4
        /*0048*/ 	.word	0x00000000
	.align		4
        /*004c*/ 	.word	0xfffffffc


//--------------------- .nv.constant4             --------------------------
	.section	.nv.constant4,"a",@progbits
	.align	8
	.align		8
.nv.constant4:
        /*0000*/ 	.dword	vprintf
	.align		8
        /*0008*/ 	.dword	$str
	.align		8
        /*0010*/ 	.dword	$str$1
	.align		8
        /*0018*/ 	.dword	$str$2


//--------------------- .text._Z4testv            --------------------------
	.section	.text._Z4testv,"ax",@progbits
	.align	128
        .global         _Z4testv
        .type           _Z4testv,@function
        .size           _Z4testv,(.L_x_12 - _Z4testv)
        .other          _Z4testv,@"STO_CUDA_ENTRY STV_DEFAULT"
_Z4testv:
.text._Z4testv:
[----:B------:R-:W0:Y:S01]  /*0000*/  LDC R1, c[0x0][0x37c] ;  /* 0x0000df00ff017b82 */ /* 0x000e220000000800 */
[----:B------:R-:W-:Y:S01]  /*0010*/  MOV R0, 0x0 ;  /* 0x0000000000007802 */ /* 0x000fe20000000f00 */
[----:B------:R-:W1:Y:S01]  /*0020*/  LDCU.64 UR4, c[0x4][0x18] ;  /* 0x01000300ff0477ac */ /* 0x000e620008000a00 */
[----:B------:R-:W-:-:S05]  /*0030*/  CS2R R6, SRZ ;  /* 0x0000000000067805 */ /* 0x000fca000001ff00 */
[----:B------:R2:W3:Y:S01]  /*0040*/  LDC.64 R2, c[0x4][R0] ;  /* 0x0100000000027b82 */ /* 0x0004e20000000a00 */
[----:B-1----:R-:W-:Y:S02]  /*0050*/  IMAD.U32 R4, RZ, RZ, UR4 ;  /* 0x00000004ff047e24 */ /* 0x002fe4000f8e00ff */
[----:B--2---:R-:W-:-:S07]  /*0060*/  IMAD.U32 R5, RZ, RZ, UR5 ;  /* 0x00000005ff057e24 */ /* 0x004fce000f8e00ff */
[----:B------:R-:W-:-:S07]  /*0070*/  LEPC R20, `(.L_x_0) ;  /* 0x000000001014794e */ /* 0x000fce0000000000 */
[----:B0--3--:R-:W-:Y:S05]  /*0080*/  CALL.ABS.NOINC R2 ;  /* 0x0000000002007343 */ /* 0x009fea0003c00000 */
.L_x_0:
[----:B------:R-:W-:Y:S05]  /*0090*/  EXIT ;  /* 0x000000000000794d */ /* 0x000fea0003800000 */
.L_x_1:
[----:B------:R-:W-:-:S00]  /*00a0*/  BRA `(.L_x_1) ;  /* 0xfffffffc00fc7947 */ /* 0x000fc0000383ffff */
[----:B------:R-:W-:-:S00]  /*00b0*/  NOP ;  /* 0x0000000000007918 */ /* 0x000fc00000000000 */
        /* <DEDUP_REMOVED lines=12> */
.L_x_12:


//--------------------- .text._Z6hello7v          --------------------------
	.section	.text._Z6hello7v,"ax",@progbits
	.align	128
        .global         _Z6hello7v
        .type           _Z6hello7v,@function
        .size           _Z6hello7v,(.L_x_13 - _Z6hello7v)
        .other          _Z6hello7v,@"STO_CUDA_ENTRY STV_DEFAULT"
_Z6hello7v:
.text._Z6hello7v:
        /* <DEDUP_REMOVED lines=9> */
.L_x_2:
[----:B------:R-:W-:Y:S05]  /*0090*/  EXIT ;  /* 0x000000000000794d */ /* 0x000fea0003800000 */
.L_x_3:
        /* <DEDUP_REMOVED lines=14> */
.L_x_13:


//--------------------- .text._Z6hello6v          --------------------------
	.section	.text._Z6hello6v,"ax",@progbits
	.align	128
        .global         _Z6hello6v
        .type           _Z6hello6v,@function
        .size           _Z6hello6v,(.L_x_14 - _Z6hello6v)
        .other          _Z6hello6v,@"STO_CUDA_ENTRY STV_DEFAULT"
_Z6hello6v:
.text._Z6hello6v:
        /* <DEDUP_REMOVED lines=9> */
.L_x_4:
[----:B------:R-:W-:Y:S05]  /*0090*/  EXIT ;  /* 0x000000000000794d */ /* 0x000fea0003800000 */
.L_x_5:
        /* <DEDUP_REMOVED lines=14> */
.L_x_14:


//--------------------- .text._Z6hello5v          --------------------------
	.section	.text._Z6hello5v,"ax",@progbits
	.align	128
        .global         _Z6hello5v
        .type           _Z6hello5v,@function
        .size           _Z6hello5v,(.L_x_15 - _Z6hello5v)
        .other          _Z6hello5v,@"STO_CUDA_ENTRY STV_DEFAULT"
_Z6hello5v:
.text._Z6hello5v:
        /* <DEDUP_REMOVED lines=9> */
.L_x_6:
[----:B------:R-:W-:Y:S05]  /*0090*/  EXIT ;  /* 0x000000000000794d */ /* 0x000fea0003800000 */
.L_x_7:
        /* <DEDUP_REMOVED lines=14> */
.L_x_15:


//--------------------- .text._Z6hello4v          --------------------------
	.section	.text._Z6hello4v,"ax",@progbits
	.align	128
        .global         _Z6hello4v
        .type           _Z6hello4v,@function
        .size           _Z6hello4v,(.L_x_16 - _Z6hello4v)
        .other          _Z6hello4v,@"STO_CUDA_ENTRY STV_DEFAULT"
_Z6hello4v:
.text._Z6hello4v:
        /* <DEDUP_REMOVED lines=9> */
.L_x_8:
[----:B------:R-:W-:Y:S05]  /*0090*/  EXIT ;  /* 0x000000000000794d */ /* 0x000fea0003800000 */
.L_x_9:
        /* <DEDUP_REMOVED lines=14> */
.L_x_16:


//--------------------- .text._Z5hellov           --------------------------
	.section	.text._Z5hellov,"ax",@progbits
	.align	128
        .global         _Z5hellov
        .type           _Z5hellov,@function
        .size           _Z5hellov,(.L_x_17 - _Z5hellov)
        .other          _Z5hellov,@"STO_CUDA_ENTRY STV_DEFAULT"
_Z5hellov:
.text._Z5hellov:
        /* <DEDUP_REMOVED lines=9> */
.L_x_10:
[----:B------:R-:W-:Y:S05]  /*0090*/  EXIT ;  /* 0x000000000000794d */ /* 0x000fea0003800000 */
.L_x_11:
        /* <DEDUP_REMOVED lines=14> */
.L_x_17:


//--------------------- .nv.global.init           --------------------------
	.section	.nv.global.init,"aw",@progbits
.nv.global.init:
	.type		$str,@object
	.size		$str,($str$1 - $str)
$str:
        /*0000*/ 	.byte	0x66, 0x6f, 0x6f, 0x00
	.type		$str$1,@object
	.size		$str$1,($str$2 - $str$1)
$str$1:
        /*0004*/ 	.byte	0x68, 0x65, 0x6c, 0x6c, 0x6f, 0x32, 0x00
	.type		$str$2,@object
	.size		$str$2,(.L_2 - $str$2)
$str$2:
        /*000b*/ 	.byte	0x3e, 0x34, 0x30, 0x30, 0x2c, 0x20, 0x0a, 0x00
.L_2:


//--------------------- .nv.shared.reserved.0     --------------------------
	.section	.nv.shared.reserved.0,"aw",@nobits
	.weak		__nv_reservedSMEM_offset_0_alias
	.size		__nv_reservedSMEM_offset_0_alias, 0, 64
	.other		__nv_reservedSMEM_offset_0_alias,@"STO_CUDA_RESERVED_SHARED STV_DEFAULT"
__nv_reservedSMEM_offset_0_alias:
	.zero		0
	.zero		64


//--------------------- .nv.constant0._Z4testv    --------------------------
	.section	.nv.constant0._Z4testv,"a",@progbits
	.sectionflags	@""
	.align	4
.nv.constant0._Z4testv:
	.zero		896


//--------------------- .nv.constant0._Z6hello7v  --------------------------
	.section	.nv.constant0._Z6hello7v,"a",@progbits
	.sectionflags	@""
	.align	4
.nv.constant0._Z6hello7v:
	.zero		896


//--------------------- .nv.constant0._Z6hello6v  --------------------------
	.section	.nv.constant0._Z6hello6v,"a",@progbits
	.sectionflags	@""
	.align	4
.nv.constant0._Z6hello6v:
	.zero		896


//--------------------- .nv.constant0._Z6hello5v  --------------------------
	.section	.nv.constant0._Z6hello5v,"a",@progbits
	.sectionflags	@""
	.align	4
.nv.constant0._Z6hello5v:
	.zero		896


//--------------------- .nv.constant0._Z6hello4v  --------------------------
	.section	.nv.constant0._Z6hello4v,"a",@progbits
	.sectionflags	@""
	.align	4
.nv.constant0._Z6hello4v:
	.zero		896


//--------------------- .nv.constant0._Z5hellov   --------------------------
	.section	.nv.constant0._Z5hellov,"a",@progbits
	.sectionflags	@""
	.align	4
.nv.constant0._Z5hellov:
	.zero		896


//--------------------- SYMBOLS --------------------------

	.type		.nv.reservedSmem.offset0,@object
	.size		.nv.reservedSmem.offset0,0x4
	.type		vprintf,@function
